//
// Generated by NVIDIA NVVM Compiler
//
// Compiler Build ID: CL-36424714
// Cuda compilation tools, release 13.0, V13.0.88
// Based on NVVM 20.0.0
//

.version 9.0
.target sm_100
.address_size 64

	// .globl	_Z14testPrefixScanj
// _ZZ14testPrefixScanjE1c has been demoted

.visible .entry _Z14testPrefixScanj(
	.param .u32 _Z14testPrefixScanj_param_0
)
{
	.reg .pred 	%p<19>;
	.reg .b16 	%rs<18>;
	.reg .b32 	%r<33>;
	// demoted variable
	.shared .align 2 .b8 _ZZ14testPrefixScanjE1c[2048];
	ld.param.u32 	%r12, [_Z14testPrefixScanj_param_0];
	mov.u32 	%r32, %tid.x;
	setp.ge.u32 	%p4, %r32, %r12;
	@%p4 bra 	$L__BB0_3;
	mov.u32 	%r2, %ntid.x;
	mov.u32 	%r14, _ZZ14testPrefixScanjE1c;
	mov.u32 	%r30, %r32;
$L__BB0_2:
	shl.b32 	%r13, %r30, 1;
	add.s32 	%r15, %r14, %r13;
	mov.b16 	%rs1, 1;
	st.shared.u16 	[%r15], %rs1;
	add.s32 	%r30, %r30, %r2;
	setp.lt.u32 	%p5, %r30, %r12;
	@%p5 bra 	$L__BB0_2;
$L__BB0_3:
	setp.ge.u32 	%p6, %r32, %r12;
	setp.lt.u32 	%p7, %r32, %r12;
	bar.sync 	0;
	mov.b32 	%r16, -1;
	vote.sync.ballot.b32 	%r31, %p7, %r16;
	@%p6 bra 	$L__BB0_6;
	and.b32  	%r6, %r32, 31;
	mov.u32 	%r7, %ntid.x;
	mov.u32 	%r18, _ZZ14testPrefixScanjE1c;
$L__BB0_5:
	setp.lt.u32 	%p8, %r6, 16;
	setp.lt.u32 	%p9, %r6, 8;
	setp.lt.u32 	%p10, %r6, 4;
	setp.lt.u32 	%p11, %r6, 2;
	setp.eq.s32 	%p12, %r6, 0;
	shl.b32 	%r17, %r32, 1;
	add.s32 	%r19, %r18, %r17;
	ld.shared.u16 	%rs2, [%r19];
	cvt.u32.u16 	%r20, %rs2;
	shfl.sync.up.b32	%r21|%p13, %r20, 1, 0, %r31;
	cvt.u16.u32 	%rs3, %r21;
	selp.b16 	%rs4, 0, %rs3, %p12;
	add.s16 	%rs5, %rs4, %rs2;
	cvt.u32.u16 	%r22, %rs5;
	shfl.sync.up.b32	%r23|%p14, %r22, 2, 0, %r31;
	cvt.u16.u32 	%rs6, %r23;
	selp.b16 	%rs7, 0, %rs6, %p11;
	add.s16 	%rs8, %rs7, %rs5;
	cvt.u32.u16 	%r24, %rs8;
	shfl.sync.up.b32	%r25|%p15, %r24, 4, 0, %r31;
	cvt.u16.u32 	%rs9, %r25;
	selp.b16 	%rs10, 0, %rs9, %p10;
	add.s16 	%rs11, %rs10, %rs8;
	cvt.u32.u16 	%r26, %rs11;
	shfl.sync.up.b32	%r27|%p16, %r26, 8, 0, %r31;
	cvt.u16.u32 	%rs12, %r27;
	selp.b16 	%rs13, 0, %rs12, %p9;
	add.s16 	%rs14, %rs13, %rs11;
	cvt.u32.u16 	%r28, %rs14;
	shfl.sync.up.b32	%r29|%p17, %r28, 16, 0, %r31;
	cvt.u16.u32 	%rs15, %r29;
	selp.b16 	%rs16, 0, %rs15, %p8;
	add.s16 	%rs17, %rs16, %rs14;
	st.shared.u16 	[%r19], %rs17;
	add.s32 	%r32, %r32, %r7;
	setp.lt.u32 	%p18, %r32, %r12;
	vote.sync.ballot.b32 	%r31, %p18, %r31;
	@%p18 bra 	$L__BB0_5;
$L__BB0_6:
	bar.sync 	0;
	ret;

}


// ===== COMPILED SASS (sm_100) =====

	.target	sm_100

	.elftype	@"ET_EXEC"


//--------------------- .note.nv.tkinfo           --------------------------
	.section	.note.nv.tkinfo,"",@"SHT_NOTE"
	.sectionflags	@"SHF_NOTE_NV_TKINFO"
	.tkinfo
        /*0018*/ 	.word	0x00000002
        /*0030*/ 	.string	""
        /*0030*/ 	.string	"ptxas"
        /*0030*/ 	.string	"Cuda compilation tools, release 13.0, V13.0.88"
        /*0030*/ 	.string	"Build cuda_13.0.r13.0/compiler.36424714_0"
        /*0030*/ 	.string	"-arch sm_100 -m 64 "



//--------------------- .note.nv.cuinfo           --------------------------
	.section	.note.nv.cuinfo,"",@"SHT_NOTE"
	.sectionflags	@"SHF_NOTE_NV_CUINFO"
        /*0018*/ 	.short	0x0002
        /*001a*/ 	.short	0x0064
        /*001c*/ 	.short	0x0082
	.zero		2


//--------------------- .nv.info                  --------------------------
	.section	.nv.info,"",@"SHT_CUDA_INFO"
	.align	4


	//----- nvinfo : EIATTR_REGCOUNT
	.align		4
        /*0000*/ 	.byte	0x04, 0x2f
        /*0002*/ 	.short	(.L_1 - .L_0)
	.align		4
.L_0:
        /*0004*/ 	.word	index@(_Z14testPrefixScanj)
        /*0008*/ 	.word	0x00000010


	//----- nvinfo : EIATTR_FRAME_SIZE
	.align		4
.L_1:
        /*000c*/ 	.byte	0x04, 0x11
        /*000e*/ 	.short	(.L_3 - .L_2)
	.align		4
.L_2:
        /*0010*/ 	.word	index@(_Z14testPrefixScanj)
        /*0014*/ 	.word	0x00000000


	//----- nvinfo : EIATTR_MIN_STACK_SIZE
	.align		4
.L_3:
        /*0018*/ 	.byte	0x04, 0x12
        /*001a*/ 	.short	(.L_5 - .L_4)
	.align		4
.L_4:
        /*001c*/ 	.word	index@(_Z14testPrefixScanj)
        /*0020*/ 	.word	0x00000000
.L_5:


//--------------------- .nv.compat                --------------------------
	.section	.nv.compat,"",@"SHT_CUDA_COMPAT_INFO"
	.align	4
        /*0000*/ 	.byte	0x02, 0x09, 0x00, 0x00, 0x02, 0x02, 0x01, 0x00, 0x02, 0x05, 0x05, 0x00, 0x03, 0x07, 0x01, 0x01
        /*0010*/ 	.byte	0x02, 0x03, 0x00, 0x00, 0x02, 0x06, 0x01, 0x00, 0x04, 0x0b, 0x08, 0x00, 0x09, 0x00, 0x00, 0x00
        /*0020*/ 	.byte	0x00, 0x00, 0x00, 0x00


//--------------------- .nv.info._Z14testPrefixScanj --------------------------
	.section	.nv.info._Z14testPrefixScanj,"",@"SHT_CUDA_INFO"
	.sectionflags	@""
	.align	4


	//----- nvinfo : EIATTR_CUDA_API_VERSION
	.align		4
        /*0000*/ 	.byte	0x04, 0x37
        /*0002*/ 	.short	(.L_7 - .L_6)
.L_6:
        /*0004*/ 	.word	0x00000082


	//----- nvinfo : EIATTR_KPARAM_INFO
	.align		4
.L_7:
        /*0008*/ 	.byte	0x04, 0x17
        /*000a*/ 	.short	(.L_9 - .L_8)
.L_8:
        /*000c*/ 	.word	0x00000000
        /*0010*/ 	.short	0x0000
        /*0012*/ 	.short	0x0000
        /*0014*/ 	.byte	0x00, 0xf0, 0x11, 0x00


	//----- nvinfo : EIATTR_SPARSE_MMA_MASK
	.align		4
.L_9:
        /*0018*/ 	.byte	0x03, 0x50
        /*001a*/ 	.short	0x0000


	//----- nvinfo : EIATTR_MAXREG_COUNT
	.align		4
        /*001c*/ 	.byte	0x03, 0x1b
        /*001e*/ 	.short	0x00ff


	//----- nvinfo : EIATTR_NUM_BARRIERS
	.align		4
        /*0020*/ 	.byte	0x02, 0x4c
        /*0022*/ 	.byte	0x01
	.zero		1


	//----- nvinfo : EIATTR_MERCURY_ISA_VERSION
	.align		4
        /*0024*/ 	.byte	0x03, 0x5f
        /*0026*/ 	.short	0x0101


	//----- nvinfo : EIATTR_INT_WARP_WIDE_INSTR_OFFSETS
	.align		4
        /*0028*/ 	.byte	0x04, 0x31
        /*002a*/ 	.short	(.L_11 - .L_10)


	//   ....[0]....
.L_10:
        /*002c*/ 	.word	0x00000220


	//   ....[1]....
        /*0030*/ 	.word	0x00000230


	//   ....[2]....
        /*0034*/ 	.word	0x00000240


	//----- nvinfo : EIATTR_COOP_GROUP_MASK_REGIDS
	.align		4
.L_11:
        /*0038*/ 	.byte	0x04, 0x29
        /*003a*/ 	.short	(.L_13 - .L_12)


	//   ....[0]....
.L_12:
        /*003c*/ 	.word	0xffffffff


	//   ....[1]....
        /*0040*/ 	.word	0x05000002


	//   ....[2]....
        /*0044*/ 	.word	0x05000002


	//   ....[3]....
        /*0048*/ 	.word	0x05000002


	//   ....[4]....
        /*004c*/ 	.word	0x05000002


	//   ....[5]....
        /*0050*/ 	.word	0x05000002


	//   ....[6]....
        /*0054*/ 	.word	0x05000002


	//   ....[7]....
        /*0058*/ 	.word	0x05000002


	//   ....[8]....
        /*005c*/ 	.word	0x05000002


	//   ....[9]....
        /*0060*/ 	.word	0x05000002


	//   ....[10]....
        /*0064*/ 	.word	0x05000002


	//   ....[11]....
        /*0068*/ 	.word	0x05000002


	//----- nvinfo : EIATTR_COOP_GROUP_INSTR_OFFSETS
	.align		4
.L_13:
        /*006c*/ 	.byte	0x04, 0x28
        /*006e*/ 	.short	(.L_15 - .L_14)


	//   ....[0]....
.L_14:
        /*0070*/ 	.word	0x00000150


	//   ....[1]....
        /*0074*/ 	.word	0x00000280


	//   ....[2]....
        /*0078*/ 	.word	0x000002c0


	//   ....[3]....
        /*007c*/ 	.word	0x00000300


	//   ....[4]....
        /*0080*/ 	.word	0x00000340


	//   ....[5]....
        /*0084*/ 	.word	0x00000380


	//   ....[6]....
        /*0088*/ 	.word	0x00000400


	//   ....[7]....
        /*008c*/ 	.word	0x000004b0


	//   ....[8]....
        /*0090*/ 	.word	0x00000560


	//   ....[9]....
        /*0094*/ 	.word	0x00000610


	//   ....[10]....
        /*0098*/ 	.word	0x000006d0


	//   ....[11]....
        /*009c*/ 	.word	0x00000780


	//----- nvinfo : EIATTR_VRC_CTA_INIT_COUNT
	.align		4
.L_15:
        /*00a0*/ 	.byte	0x02, 0x4a
	.zero		1
	.zero		1


	//----- nvinfo : EIATTR_EXIT_INSTR_OFFSETS
	.align		4
        /*00a4*/ 	.byte	0x04, 0x1c
        /*00a6*/ 	.short	(.L_17 - .L_16)


	//   ....[0]....
.L_16:
        /*00a8*/ 	.word	0x00000450


	//----- nvinfo : EIATTR_CRS_STACK_SIZE
	.align		4
.L_17:
        /*00ac*/ 	.byte	0x04, 0x1e
        /*00ae*/ 	.short	(.L_19 - .L_18)
.L_18:
        /*00b0*/ 	.word	0x00000000


	//----- nvinfo : EIATTR_CBANK_PARAM_SIZE
	.align		4
.L_19:
        /*00b4*/ 	.byte	0x03, 0x19
        /*00b6*/ 	.short	0x0004


	//----- nvinfo : EIATTR_PARAM_CBANK
	.align		4
        /*00b8*/ 	.byte	0x04, 0x0a
        /*00ba*/ 	.short	(.L_21 - .L_20)
	.align		4
.L_20:
        /*00bc*/ 	.word	index@(.nv.constant0._Z14testPrefixScanj)
        /*00c0*/ 	.short	0x0380
        /*00c2*/ 	.short	0x0004


	//----- nvinfo : EIATTR_SW_WAR
	.align		4
.L_21:
        /*00c4*/ 	.byte	0x04, 0x36
        /*00c6*/ 	.short	(.L_23 - .L_22)
.L_22:
        /*00c8*/ 	.word	0x00000008
.L_23:


//--------------------- .nv.callgraph             --------------------------
	.section	.nv.callgraph,"",@"SHT_CUDA_CALLGRAPH"
	.align	4
	.sectionentsize	8
	.align		4
        /*0000*/ 	.word	0x00000000
	.align		4
        /*0004*/ 	.word	0xffffffff
	.align		4
        /*0008*/ 	.word	0x00000000
	.align		4
        /*000c*/ 	.word	0xfffffffe
	.align		4
        /*0010*/ 	.word	0x00000000
	.align		4
        /*0014*/ 	.word	0xfffffffd
	.align		4
        /*0018*/ 	.word	0x00000000
	.align		4
        /*001c*/ 	.word	0xfffffffc


//--------------------- .text._Z14testPrefixScanj --------------------------
	.section	.text._Z14testPrefixScanj,"ax",@progbits
	.align	128
        .global         _Z14testPrefixScanj
        .type           _Z14testPrefixScanj,@function
        .size           _Z14testPrefixScanj,(.L_x_19 - _Z14testPrefixScanj)
        .other          _Z14testPrefixScanj,@"STO_CUDA_ENTRY STV_DEFAULT"
_Z14testPrefixScanj:
.text._Z14testPrefixScanj:
[----:B------:R-:W-:Y:S01]  /*0000*/  LDC R1, c[0x0][0x37c] ;  /* 0x0000df00ff017b82 */ /* 0x000fe20000000800 */
[----:B------:R-:W0:Y:S01]  /*0010*/  S2R R0, SR_TID.X ;  /* 0x0000000000007919 */ /* 0x000e220000002100 */
[----:B------:R-:W0:Y:S01]  /*0020*/  LDCU UR4, c[0x0][0x380] ;  /* 0x00007000ff0477ac */ /* 0x000e220008000800 */
[----:B------:R-:W-:Y:S01]  /*0030*/  BSSY.RECONVERGENT B0, `(.L_x_0) ;  /* 0x000000e000007945 */ /* 0x000fe20003800200 */
[----:B0-----:R-:W-:-:S13]  /*0040*/  ISETP.GE.U32.AND P0, PT, R0, UR4, PT ;  /* 0x0000000400007c0c */ /* 0x001fda000bf06070 */
[----:B------:R-:W-:Y:S05]  /*0050*/  @P0 BRA `(.L_x_1) ;  /* 0x00000000002c0947 */ /* 0x000fea0003800000 */
[----:B------:R-:W0:Y:S01]  /*0060*/  S2R R3, SR_CgaCtaId ;  /* 0x0000000000037919 */ /* 0x000e220000008800 */
[----:B------:R-:W1:Y:S01]  /*0070*/  LDC R6, c[0x0][0x360] ;  /* 0x0000d800ff067b82 */ /* 0x000e620000000800 */
[----:B------:R-:W-:Y:S01]  /*0080*/  MOV R2, 0x400 ;  /* 0x0000040000027802 */ /* 0x000fe20000000f00 */
[----:B------:R-:W-:-:S03]  /*0090*/  IMAD.MOV.U32 R5, RZ, RZ, 0x1 ;  /* 0x00000001ff057424 */ /* 0x000fc600078e00ff */
[----:B0-----:R-:W-:Y:S01]  /*00a0*/  LEA R2, R3, R2, 0x18 ;  /* 0x0000000203027211 */ /* 0x001fe200078ec0ff */
[----:B------:R-:W-:-:S07]  /*00b0*/  IMAD.MOV.U32 R3, RZ, RZ, R0 ;  /* 0x000000ffff037224 */ /* 0x000fce00078e0000 */
.L_x_2:
[----:B------:R-:W-:Y:S02]  /*00c0*/  IMAD R4, R3, 0x2, R2 ;  /* 0x0000000203047824 */ /* 0x000fe400078e0202 */
[----:B-1----:R-:W-:-:S03]  /*00d0*/  IMAD.IADD R3, R6, 0x1, R3 ;  /* 0x0000000106037824 */ /* 0x002fc600078e0203 */
[----:B------:R0:W-:Y:S02]  /*00e0*/  STS.U16 [R4], R5 ;  /* 0x0000000504007388 */ /* 0x0001e40000000400 */
[----:B------:R-:W-:-:S13]  /*00f0*/  ISETP.GE.U32.AND P0, PT, R3, UR4, PT ;  /* 0x0000000403007c0c */ /* 0x000fda000bf06070 */
[----:B0-----:R-:W-:Y:S05]  /*0100*/  @!P0 BRA `(.L_x_2) ;  /* 0xfffffffc00ec8947 */ /* 0x001fea000383ffff */
.L_x_1:
[----:B------:R-:W-:Y:S05]  /*0110*/  BSYNC.RECONVERGENT B0 ;  /* 0x0000000000007941 */ /* 0x000fea0003800200 */
.L_x_0:
[----:B------:R-:W-:Y:S01]  /*0120*/  BAR.SYNC.DEFER_BLOCKING 0x0 ;  /* 0x0000000000007b1d */ /* 0x000fe20000010000 */
[C---:B------:R-:W-:Y:S02]  /*0130*/  ISETP.GE.U32.AND P0, PT, R0.reuse, UR4, PT ;  /* 0x0000000400007c0c */ /* 0x040fe4000bf06070 */
[----:B------:R-:W-:-:S11]  /*0140*/  ISETP.GE.U32.AND P1, PT, R0, UR4, PT ;  /* 0x0000000400007c0c */ /* 0x000fd6000bf26070 */
[----:B------:R-:W-:Y:S02]  /*0150*/  VOTE.ANY R2, PT, !P0 ;  /* 0x0000000000027806 */ /* 0x000fe400040e0100 */
[----:B------:R-:W-:Y:S05]  /*0160*/  @P1 BRA `(.L_x_3) ;  /* 0x0000000000b01947 */ /* 0x000fea0003800000 */
[----:B------:R-:W0:Y:S01]  /*0170*/  S2R R4, SR_CgaCtaId ;  /* 0x0000000000047919 */ /* 0x000e220000008800 */
[----:B------:R-:W1:Y:S01]  /*0180*/  LDC R3, c[0x0][0x360] ;  /* 0x0000d800ff037b82 */ /* 0x000e620000000800 */
[----:B------:R-:W-:-:S04]  /*0190*/  LOP3.LUT R5, R0, 0x1f, RZ, 0xc0, !PT ;  /* 0x0000001f00057812 */ /* 0x000fc800078ec0ff */
[C---:B------:R-:W-:Y:S02]  /*01a0*/  ISETP.GE.U32.AND P0, PT, R5.reuse, 0x10, PT ;  /* 0x000000100500780c */ /* 0x040fe40003f06070 */
[C---:B------:R-:W-:Y:S02]  /*01b0*/  ISETP.GE.U32.AND P1, PT, R5.reuse, 0x8, PT ;  /* 0x000000080500780c */ /* 0x040fe40003f26070 */
[C---:B------:R-:W-:Y:S02]  /*01c0*/  ISETP.GE.U32.AND P2, PT, R5.reuse, 0x4, PT ;  /* 0x000000040500780c */ /* 0x040fe40003f46070 */
[C---:B------:R-:W-:Y:S02]  /*01d0*/  ISETP.GE.U32.AND P3, PT, R5.reuse, 0x2, PT ;  /* 0x000000020500780c */ /* 0x040fe40003f66070 */
[----:B------:R-:W-:Y:S02]  /*01e0*/  ISETP.NE.AND P4, PT, R5, RZ, PT ;  /* 0x000000ff0500720c */ /* 0x000fe40003f85270 */
[----:B------:R-:W-:-:S04]  /*01f0*/  MOV R5, 0x400 ;  /* 0x0000040000057802 */ /* 0x000fc80000000f00 */
[----:B0-----:R-:W-:-:S07]  /*0200*/  LEA R5, R4, R5, 0x18 ;  /* 0x0000000504057211 */ /* 0x001fce00078ec0ff */
.L_x_6:
[----:B0-----:R-:W-:Y:S01]  /*0210*/  IMAD R4, R0, 0x2, R5 ;  /* 0x0000000200047824 */ /* 0x001fe200078e0205 */
[----:B------:R-:W0:Y:S08]  /*0220*/  MATCH.ANY R9, R2 ;  /* 0x00000000020973a1 */ /* 0x000e3000000e8000 */
[----:B------:R-:W2:Y:S01]  /*0230*/  REDUX.OR UR5, R2 ;  /* 0x00000000020573c4 */ /* 0x000ea20000004000 */
[----:B------:R-:W-:Y:S01]  /*0240*/  VOTEU.ANY UR6, UPT, PT ;  /* 0x0000000000067886 */ /* 0x000fe200038e0100 */
[----:B------:R3:W4:Y:S01]  /*0250*/  LDS.U16 R7, [R4] ;  /* 0x0000000004077984 */ /* 0x0007220000000400 */
[----:B0-----:R-:W-:-:S13]  /*0260*/  LOP3.LUT P5, RZ, R2, UR6, R9, 0x40, !PT ;  /* 0x0000000602ff7c12 */ /* 0x001fda000f8a4009 */
[----:B--23--:R-:W-:Y:S05]  /*0270*/  @!P5 BRA.DIV UR5, `(.L_x_4) ;  /* 0x000000020578d947 */ /* 0x00cfea000b800000 */
[----:B----4-:R-:W0:Y:S02]  /*0280*/  SHFL.UP PT, R6, R7, 0x1, RZ ;  /* 0x0420000007067989 */ /* 0x010e2400000e00ff */
[----:B0-----:R-:W-:-:S05]  /*0290*/  SEL R6, R6, RZ, P4 ;  /* 0x000000ff06067207 */ /* 0x001fca0002000000 */
[----:B------:R-:W-:-:S05]  /*02a0*/  IMAD.IADD R6, R7, 0x1, R6 ;  /* 0x0000000107067824 */ /* 0x000fca00078e0206 */
[----:B------:R-:W-:-:S06]  /*02b0*/  LOP3.LUT R9, R6, 0xffff, RZ, 0xc0, !PT ;  /* 0x0000ffff06097812 */ /* 0x000fcc00078ec0ff */
[----:B------:R-:W0:Y:S02]  /*02c0*/  SHFL.UP PT, R9, R9, 0x2, RZ ;  /* 0x0440000009097989 */ /* 0x000e2400000e00ff */
        /* <DEDUP_REMOVED lines=12> */
.L_x_17:
[----:B0-----:R-:W-:Y:S01]  /*0390*/  SEL R9, R9, RZ, P0 ;  /* 0x000000ff09097207 */ /* 0x001fe20000000000 */
[----:B-1----:R-:W-:Y:S01]  /*03a0*/  IMAD.IADD R0, R3, 0x1, R0 ;  /* 0x0000000103007824 */ /* 0x002fe200078e0200 */
[----:B------:R-:W-:Y:S03]  /*03b0*/  BSSY.RECONVERGENT B0, `(.L_x_5) ;  /* 0x0000006000007945 */ /* 0x000fe60003800200 */
[----:B------:R-:W-:Y:S01]  /*03c0*/  IMAD.IADD R9, R6, 0x1, R9 ;  /* 0x0000000106097824 */ /* 0x000fe200078e0209 */
[----:B------:R-:W-:-:S04]  /*03d0*/  ISETP.GE.U32.AND P5, PT, R0, UR4, PT ;  /* 0x0000000400007c0c */ /* 0x000fc8000bfa6070 */
[----:B------:R0:W-:Y:S01]  /*03e0*/  STS.U16 [R4], R9 ;  /* 0x0000000904007388 */ /* 0x0001e20000000400 */
[----:B------:R-:W-:Y:S08]  /*03f0*/  WARPSYNC.EXCLUSIVE R2 ;  /* 0x0000000002007348 */ /* 0x000ff00003a00000 */
[----:B------:R-:W-:-:S07]  /*0400*/  VOTE.ANY R2, PT, !P5 ;  /* 0x0000000000027806 */ /* 0x000fce00068e0100 */
[----:B------:R-:W-:Y:S05]  /*0410*/  BSYNC.RECONVERGENT B0 ;  /* 0x0000000000007941 */ /* 0x000fea0003800200 */
.L_x_5:
[----:B------:R-:W-:Y:S05]  /*0420*/  @!P5 BRA `(.L_x_6) ;  /* 0xfffffffc0078d947 */ /* 0x000fea000383ffff */
.L_x_3:
[----:B------:R-:W-:Y:S05]  /*0430*/  WARPSYNC.ALL ;  /* 0x0000000000007948 */ /* 0x000fea0003800000 */
[----:B------:R-:W-:Y:S06]  /*0440*/  BAR.SYNC.DEFER_BLOCKING 0x0 ;  /* 0x0000000000007b1d */ /* 0x000fec0000010000 */
[----:B------:R-:W-:Y:S05]  /*0450*/  EXIT ;  /* 0x000000000000794d */ /* 0x000fea0003800000 */
.L_x_4:
[----:B------:R-:W-:Y:S01]  /*0460*/  BSSY B0, `(.L_x_7) ;  /* 0x0000007000007945 */ /* 0x000fe20003800000 */
[----:B----4-:R-:W-:Y:S02]  /*0470*/  IMAD.MOV.U32 R9, RZ, RZ, R7 ;  /* 0x000000ffff097224 */ /* 0x010fe400078e0007 */
[----:B------:R-:W-:Y:S02]  /*0480*/  IMAD.MOV.U32 R8, RZ, RZ, 0x1 ;  /* 0x00000001ff087424 */ /* 0x000fe400078e00ff */
[----:B------:R-:W-:-:S07]  /*0490*/  IMAD.MOV.U32 R11, RZ, RZ, RZ ;  /* 0x000000ffff0b7224 */ /* 0x000fce00078e00ff */
[----:B-1----:R-:W-:Y:S05]  /*04a0*/  WARPSYNC.COLLECTIVE R2, `(.L_x_8) ;  /* 0x0000000002087348 */ /* 0x002fea0003c00000 */
[----:B------:R0:W2:Y:S02]  /*04b0*/  SHFL.UP P5, R9, R9, R8, R11 ;  /* 0x0400000809097389 */ /* 0x0000a400000a000b */
[----:B012---:R-:W-:Y:S05]  /*04c0*/  ENDCOLLECTIVE ;  /* 0x000000000000791b */ /* 0x007fea0003800000 */
.L_x_8:
[----:B------:R-:W-:Y:S05]  /*04d0*/  BSYNC B0 ;  /* 0x0000000000007941 */ /* 0x000fea0003800000 */
.L_x_7:
[----:B------:R-:W-:Y:S01]  /*04e0*/  IMAD.MOV.U32 R6, RZ, RZ, R9 ;  /* 0x000000ffff067224 */ /* 0x000fe200078e0009 */
[----:B------:R-:W-:Y:S01]  /*04f0*/  BSSY B0, `(.L_x_9) ;  /* 0x0000009000007945 */ /* 0x000fe20003800000 */
[----:B------:R-:W-:Y:S02]  /*0500*/  IMAD.MOV.U32 R8, RZ, RZ, 0x2 ;  /* 0x00000002ff087424 */ /* 0x000fe400078e00ff */
[----:B------:R-:W-:Y:S01]  /*0510*/  IMAD.MOV.U32 R11, RZ, RZ, RZ ;  /* 0x000000ffff0b7224 */ /* 0x000fe200078e00ff */
[----:B------:R-:W-:-:S05]  /*0520*/  SEL R6, R6, RZ, P4 ;  /* 0x000000ff06067207 */ /* 0x000fca0002000000 */
[----:B------:R-:W-:-:S05]  /*0530*/  IMAD.IADD R6, R7, 0x1, R6 ;  /* 0x0000000107067824 */ /* 0x000fca00078e0206 */
[----:B------:R-:W-:-:S07]  /*0540*/  LOP3.LUT R9, R6, 0xffff, RZ, 0xc0, !PT ;  /* 0x0000ffff06097812 */ /* 0x000fce00078ec0ff */
[----:B------:R-:W-:Y:S05]  /*0550*/  WARPSYNC.COLLECTIVE R2, `(.L_x_10) ;  /* 0x0000000002087348 */ /* 0x000fea0003c00000 */
[----:B------:R0:W1:Y:S02]  /*0560*/  SHFL.UP P5, R9, R9, R8, R11 ;  /* 0x0400000809097389 */ /* 0x00006400000a000b */
[----:B01----:R-:W-:Y:S05]  /*0570*/  ENDCOLLECTIVE ;  /* 0x000000000000791b */ /* 0x003fea0003800000 */
.L_x_10:
[----:B------:R-:W-:Y:S05]  /*0580*/  BSYNC B0 ;  /* 0x0000000000007941 */ /* 0x000fea0003800000 */
.L_x_9:
[----:B------:R-:W-:Y:S01]  /*0590*/  SEL R9, R9, RZ, P3 ;  /* 0x000000ff09097207 */ /* 0x000fe20001800000 */
[----:B------:R-:W-:Y:S01]  /*05a0*/  BSSY B0, `(.L_x_11) ;  /* 0x0000009000007945 */ /* 0x000fe20003800000 */
[----:B------:R-:W-:-:S03]  /*05b0*/  IMAD.MOV.U32 R8, RZ, RZ, 0x4 ;  /* 0x00000004ff087424 */ /* 0x000fc600078e00ff */
[----:B------:R-:W-:-:S05]  /*05c0*/  IMAD.IADD R6, R6, 0x1, R9 ;  /* 0x0000000106067824 */ /* 0x000fca00078e0209 */
[----:B------:R-:W-:-:S05]  /*05d0*/  LOP3.LUT R11, R6, 0xffff, RZ, 0xc0, !PT ;  /* 0x0000ffff060b7812 */ /* 0x000fca00078ec0ff */
[----:B------:R-:W-:Y:S02]  /*05e0*/  IMAD.MOV.U32 R9, RZ, RZ, R11 ;  /* 0x000000ffff097224 */ /* 0x000fe400078e000b */
[----:B------:R-:W-:-:S07]  /*05f0*/  IMAD.MOV.U32 R11, RZ, RZ, RZ ;  /* 0x000000ffff0b7224 */ /* 0x000fce00078e00ff */
[----:B------:R-:W-:Y:S05]  /*0600*/  WARPSYNC.COLLECTIVE R2, `(.L_x_12) ;  /* 0x0000000002087348 */ /* 0x000fea0003c00000 */
[----:B------:R0:W1:Y:S02]  /*0610*/  SHFL.UP P5, R9, R9, R8, R11 ;  /* 0x0400000809097389 */ /* 0x00006400000a000b */
[----:B01----:R-:W-:Y:S05]  /*0620*/  ENDCOLLECTIVE ;  /* 0x000000000000791b */ /* 0x003fea0003800000 */
.L_x_12:
[----:B------:R-:W-:Y:S05]  /*0630*/  BSYNC B0 ;  /* 0x0000000000007941 */ /* 0x000fea0003800000 */
.L_x_11:
[----:B------:R-:W-:Y:S01]  /*0640*/  IMAD.MOV.U32 R11, RZ, RZ, R9 ;  /* 0x000000ffff0b7224 */ /* 0x000fe200078e0009 */
[----:B------:R-:W-:Y:S01]  /*0650*/  BSSY B0, `(.L_x_13) ;  /* 0x000000a000007945 */ /* 0x000fe20003800000 */
[----:B------:R-:W-:-:S03]  /*0660*/  IMAD.MOV.U32 R8, RZ, RZ, 0x8 ;  /* 0x00000008ff087424 */ /* 0x000fc600078e00ff */
[----:B------:R-:W-:-:S05]  /*0670*/  SEL R11, R11, RZ, P2 ;  /* 0x000000ff0b0b7207 */ /* 0x000fca0001000000 */
[----:B------:R-:W-:Y:S02]  /*0680*/  IMAD.IADD R6, R6, 0x1, R11 ;  /* 0x0000000106067824 */ /* 0x000fe400078e020b */
[----:B------:R-:W-:-:S03]  /*0690*/  IMAD.MOV.U32 R11, RZ, RZ, RZ ;  /* 0x000000ffff0b7224 */ /* 0x000fc600078e00ff */
[----:B------:R-:W-:-:S05]  /*06a0*/  LOP3.LUT R7, R6, 0xffff, RZ, 0xc0, !PT ;  /* 0x0000ffff06077812 */ /* 0x000fca00078ec0ff */
[----:B------:R-:W-:-:S07]  /*06b0*/  IMAD.MOV.U32 R9, RZ, RZ, R7 ;  /* 0x000000ffff097224 */ /* 0x000fce00078e0007 */
[----:B------:R-:W-:Y:S05]  /*06c0*/  WARPSYNC.COLLECTIVE R2, `(.L_x_14) ;  /* 0x0000000002087348 */ /* 0x000fea0003c00000 */
[----:B------:R0:W1:Y:S02]  /*06d0*/  SHFL.UP P5, R9, R9, R8, R11 ;  /* 0x0400000809097389 */ /* 0x00006400000a000b */
[----:B01----:R-:W-:Y:S05]  /*06e0*/  ENDCOLLECTIVE ;  /* 0x000000000000791b */ /* 0x003fea0003800000 */
.L_x_14:
[----:B------:R-:W-:Y:S05]  /*06f0*/  BSYNC B0 ;  /* 0x0000000000007941 */ /* 0x000fea0003800000 */
.L_x_13:
        /* <DEDUP_REMOVED lines=10> */
.L_x_16:
[----:B------:R-:W-:Y:S05]  /*07a0*/  BSYNC B0 ;  /* 0x0000000000007941 */ /* 0x000fea0003800000 */
.L_x_15:
[----:B------:R-:W-:Y:S05]  /*07b0*/  BRA `(.L_x_17) ;  /* 0xfffffff800f47947 */ /* 0x000fea000383ffff */
.L_x_18:
[----:B------:R-:W-:-:S00]  /*07c0*/  BRA `(.L_x_18) ;  /* 0xfffffffc00fc7947 */ /* 0x000fc0000383ffff */
[----:B------:R-:W-:-:S00]  /*07d0*/  NOP ;  /* 0x0000000000007918 */ /* 0x000fc00000000000 */
        /* <DEDUP_REMOVED lines=10> */
.L_x_19:


//--------------------- .nv.shared._Z14testPrefixScanj --------------------------
	.section	.nv.shared._Z14testPrefixScanj,"aw",@nobits
	.sectionflags	@""
	.align	2
.nv.shared._Z14testPrefixScanj:
	.zero		3072


//--------------------- .nv.shared.reserved.0     --------------------------
	.section	.nv.shared.reserved.0,"aw",@nobits
	.weak		__nv_reservedSMEM_offset_0_alias
	.size		__nv_reservedSMEM_offset_0_alias, 0, 64
	.other		__nv_reservedSMEM_offset_0_alias,@"STO_CUDA_RESERVED_SHARED STV_DEFAULT"
__nv_reservedSMEM_offset_0_alias:
	.zero		0
	.zero		64


//--------------------- .nv.constant0._Z14testPrefixScanj --------------------------
	.section	.nv.constant0._Z14testPrefixScanj,"a",@progbits
	.sectionflags	@""
	.align	4
.nv.constant0._Z14testPrefixScanj:
	.zero		900


//--------------------- SYMBOLS --------------------------

	.type		.nv.reservedSmem.offset0,@object
	.size		.nv.reservedSmem.offset0,0x4
	.type		.nv.reservedSmem.cap,@object
	.size		.nv.reservedSmem.cap,0x4
